	.headerflags	@"EF_CUDA_TEXMODE_UNIFIED EF_CUDA_64BIT_ADDRESS EF_CUDA_ACCELERATORS EF_CUDA_SM90 EF_CUDA_VIRTUAL_SM(EF_CUDA_SM90)"
	.elftype	@"ET_EXEC"


//--------------------- .nv.info                  --------------------------
	.section	.nv.info,"",@"SHT_CUDA_INFO"
	.align	4


	//----- nvinfo : EIATTR_REGCOUNT
	.align		4
        /*0000*/ 	.byte	0x04, 0x2f
        /*0002*/ 	.short	(.L_1 - .L_0)
	.align		4
.L_0:
        /*0004*/ 	.word	index@(triton_poi_fused_mul_0)
        /*0008*/ 	.word	0x00000008


	//----- nvinfo : EIATTR_MIN_STACK_SIZE
	.align		4
.L_1:
        /*000c*/ 	.byte	0x04, 0x12
        /*000e*/ 	.short	(.L_3 - .L_2)
	.align		4
.L_2:
        /*0010*/ 	.word	index@(triton_poi_fused_mul_0)
        /*0014*/ 	.word	0x00000000


	//----- nvinfo : EIATTR_FRAME_SIZE
	.align		4
.L_3:
        /*0018*/ 	.byte	0x04, 0x11
        /*001a*/ 	.short	(.L_5 - .L_4)
	.align		4
.L_4:
        /*001c*/ 	.word	index@(triton_poi_fused_mul_0)
        /*0020*/ 	.word	0x00000000


	//----- nvinfo : EIATTR_MIN_STACK_SIZE
	.align		4
.L_5:
        /*0024*/ 	.byte	0x04, 0x12
        /*0026*/ 	.short	(.L_7 - .L_6)
	.align		4
.L_6:
        /*0028*/ 	.word	index@(triton_poi_fused_mul_0)
        /*002c*/ 	.word	0x00000000
.L_7:


//--------------------- .nv.info.triton_poi_fused_mul_0 --------------------------
	.section	.nv.info.triton_poi_fused_mul_0,"",@"SHT_CUDA_INFO"
	.sectionflags	@""
	.align	4


	//----- nvinfo : EIATTR_CUDA_API_VERSION
	.align		4
        /*0000*/ 	.byte	0x04, 0x37
        /*0002*/ 	.short	(.L_9 - .L_8)
.L_8:
        /*0004*/ 	.word	0x0000007c


	//----- nvinfo : EIATTR_KPARAM_INFO
	.align		4
.L_9:
        /*0008*/ 	.byte	0x04, 0x17
        /*000a*/ 	.short	(.L_11 - .L_10)
.L_10:
        /*000c*/ 	.word	0x00000000
        /*0010*/ 	.short	0x0001
        /*0012*/ 	.short	0x0008
        /*0014*/ 	.byte	0x00, 0xf0, 0x11, 0x00


	//----- nvinfo : EIATTR_KPARAM_INFO
	.align		4
.L_11:
        /*0018*/ 	.byte	0x04, 0x17
        /*001a*/ 	.short	(.L_13 - .L_12)
.L_12:
        /*001c*/ 	.word	0x00000000
        /*0020*/ 	.short	0x0000
        /*0022*/ 	.short	0x0000
        /*0024*/ 	.byte	0x00, 0xf4, 0x21, 0x00


	//----- nvinfo : EIATTR_SPARSE_MMA_MASK
	.align		4
.L_13:
        /*0028*/ 	.byte	0x03, 0x50
        /*002a*/ 	.short	0x0000


	//----- nvinfo : EIATTR_MAXREG_COUNT
	.align		4
        /*002c*/ 	.byte	0x03, 0x1b
        /*002e*/ 	.short	0x00ff


	//----- nvinfo : EIATTR_EXIT_INSTR_OFFSETS
	.align		4
        /*0030*/ 	.byte	0x04, 0x1c
        /*0032*/ 	.short	(.L_15 - .L_14)


	//   ....[0]....
.L_14:
        /*0034*/ 	.word	0x000000f0


	//   ....[1]....
        /*0038*/ 	.word	0x00000110


	//----- nvinfo : EIATTR_REQNTID
	.align		4
.L_15:
        /*003c*/ 	.byte	0x04, 0x10
        /*003e*/ 	.short	(.L_17 - .L_16)
.L_16:
        /*0040*/ 	.word	0x00000080
        /*0044*/ 	.word	0x00000001
        /*0048*/ 	.word	0x00000001


	//----- nvinfo : EIATTR_CRS_STACK_SIZE
	.align		4
.L_17:
        /*004c*/ 	.byte	0x04, 0x1e
        /*004e*/ 	.short	(.L_19 - .L_18)
.L_18:
        /*0050*/ 	.word	0x00000000


	//----- nvinfo : EIATTR_CBANK_PARAM_SIZE
	.align		4
.L_19:
        /*0054*/ 	.byte	0x03, 0x19
        /*0056*/ 	.short	0x000c


	//----- nvinfo : EIATTR_PARAM_CBANK
	.align		4
        /*0058*/ 	.byte	0x04, 0x0a
        /*005a*/ 	.short	(.L_21 - .L_20)
	.align		4
.L_20:
        /*005c*/ 	.word	index@(.nv.constant0.triton_poi_fused_mul_0)
        /*0060*/ 	.short	0x0210
        /*0062*/ 	.short	0x000c


	//----- nvinfo : EIATTR_SW_WAR
	.align		4
.L_21:
        /*0064*/ 	.byte	0x04, 0x36
        /*0066*/ 	.short	(.L_23 - .L_22)
.L_22:
        /*0068*/ 	.word	0x00000008
.L_23:


//--------------------- .nv.callgraph             --------------------------
	.section	.nv.callgraph,"",@"SHT_CUDA_CALLGRAPH"
	.align	4
	.sectionentsize	8
	.align		4
        /*0000*/ 	.word	0x00000000
	.align		4
        /*0004*/ 	.word	0xffffffff
	.align		4
        /*0008*/ 	.word	0x00000000
	.align		4
        /*000c*/ 	.word	0xfffffffe
	.align		4
        /*0010*/ 	.word	0x00000000
	.align		4
        /*0014*/ 	.word	0xfffffffd
	.align		4
        /*0018*/ 	.word	0x00000000
	.align		4
        /*001c*/ 	.word	0xfffffffc


//--------------------- .text.triton_poi_fused_mul_0 --------------------------
	.section	.text.triton_poi_fused_mul_0,"ax",@progbits
	.align	128
        .global         triton_poi_fused_mul_0
        .type           triton_poi_fused_mul_0,@function
        .size           triton_poi_fused_mul_0,(.L_x_3 - triton_poi_fused_mul_0)
        .other          triton_poi_fused_mul_0,@"STO_CUDA_ENTRY STV_DEFAULT"
triton_poi_fused_mul_0:
.text.triton_poi_fused_mul_0:
[----:B------:R-:W0:Y:S02]  /*0000*/  LDC R1, c[0x0][0x28] ;  /* 0x00000a00ff017b82 */ /* 0x000e240000000800 */
[----:B------:R-:W1:Y:S01]  /*0010*/  S2R R0, SR_TID.X ;  /* 0x0000000000007919 */ /* 0x000e620000002100 */
[----:B------:R-:W2:Y:S01]  /*0020*/  LDC.64 R2, c[0x0][0x210] ;  /* 0x00008400ff027b82 */ /* 0x000ea20000000a00 */
[----:B------:R-:W-:Y:S01]  /*0030*/  ULDC.64 UR4, c[0x0][0x208] ;  /* 0x0000820000047ab9 */ /* 0x000fe20000000a00 */
[----:B------:R-:W-:Y:S01]  /*0040*/  BSSY B0, `(.L_x_0) ;  /* 0x000000a000007945 */ /* 0x000fe20003800000 */
[----:B------:R-:W3:Y:S01]  /*0050*/  S2R R5, SR_CTAID.X ;  /* 0x0000000000057919 */ /* 0x000ee20000002500 */
[----:B-1----:R-:W-:-:S05]  /*0060*/  IMAD.SHL.U32 R0, R0, 0x2, RZ ;  /* 0x0000000200007824 */ /* 0x002fca00078e00ff */
[----:B------:R-:W-:-:S05]  /*0070*/  LOP3.LUT R0, R0, 0xfe, RZ, 0xc0, !PT ;  /* 0x000000fe00007812 */ /* 0x000fca00078ec0ff */
[----:B---3--:R-:W-:-:S04]  /*0080*/  IMAD R5, R5, 0x100, R0 ;  /* 0x0000010005057824 */ /* 0x008fc800078e0200 */
[C---:B--2---:R-:W-:Y:S01]  /*0090*/  IMAD.WIDE R2, R5.reuse, 0x4, R2 ;  /* 0x0000000405027825 */ /* 0x044fe200078e0202 */
[----:B------:R-:W-:Y:S02]  /*00a0*/  ISETP.GE.AND P0, PT, R5, 0x100, PT ;  /* 0x000001000500780c */ /* 0x000fe40003f06270 */
[----:B------:R-:W-:-:S11]  /*00b0*/  CS2R R4, SRZ ;  /* 0x0000000000047805 */ /* 0x000fd6000001ff00 */
[----:B------:R-:W-:Y:S05]  /*00c0*/  @P0 BRA `(.L_x_1) ;  /* 0x0000000000040947 */ /* 0x000fea0003800000 */
[----:B------:R1:W5:Y:S02]  /*00d0*/  LDG.E.64 R4, desc[UR4][R2.64] ;  /* 0x0000000402047981 */ /* 0x000364000c1e1b00 */
.L_x_1:
[----:B------:R-:W-:Y:S05]  /*00e0*/  BSYNC B0 ;  /* 0x0000000000007941 */ /* 0x000fea0003800000 */
.L_x_0:
[----:B------:R-:W-:Y:S05]  /*00f0*/  @P0 EXIT ;  /* 0x000000000000094d */ /* 0x000fea0003800000 */
[----:B-----5:R-:W-:Y:S01]  /*0100*/  STG.E.64 desc[UR4][R2.64], R4 ;  /* 0x0000000402007986 */ /* 0x020fe2000c101b04 */
[----:B------:R-:W-:Y:S05]  /*0110*/  EXIT ;  /* 0x000000000000794d */ /* 0x000fea0003800000 */
.L_x_2:
[----:B------:R-:W-:-:S00]  /*0120*/  BRA `(.L_x_2) ;  /* 0xfffffffc00fc7947 */ /* 0x000fc0000383ffff */
[----:B------:R-:W-:-:S00]  /*0130*/  NOP ;  /* 0x0000000000007918 */ /* 0x000fc00000000000 */
        /* <DEDUP_REMOVED lines=12> */
.L_x_3:


//--------------------- .nv.constant0.triton_poi_fused_mul_0 --------------------------
	.section	.nv.constant0.triton_poi_fused_mul_0,"a",@progbits
	.sectionflags	@""
	.align	4
.nv.constant0.triton_poi_fused_mul_0:
	.zero		540
